	.headerflags	@"EF_CUDA_TEXMODE_UNIFIED EF_CUDA_64BIT_ADDRESS EF_CUDA_ACCELERATORS EF_CUDA_SM90 EF_CUDA_VIRTUAL_SM(EF_CUDA_SM90)"
	.elftype	@"ET_EXEC"


//--------------------- .nv.info                  --------------------------
	.section	.nv.info,"",@"SHT_CUDA_INFO"
	.align	4


	//----- nvinfo : EIATTR_REGCOUNT
	.align		4
        /*0000*/ 	.byte	0x04, 0x2f
        /*0002*/ 	.short	(.L_2 - .L_1)
	.align		4
.L_1:
        /*0004*/ 	.word	index@(triton_poi_fused_addmm_tanh_tanh_backward_1)
        /*0008*/ 	.word	0x0000000e


	//----- nvinfo : EIATTR_MIN_STACK_SIZE
	.align		4
.L_2:
        /*000c*/ 	.byte	0x04, 0x12
        /*000e*/ 	.short	(.L_4 - .L_3)
	.align		4
.L_3:
        /*0010*/ 	.word	index@(triton_poi_fused_addmm_tanh_tanh_backward_1)
        /*0014*/ 	.word	0x00000000


	//----- nvinfo : EIATTR_FRAME_SIZE
	.align		4
.L_4:
        /*0018*/ 	.byte	0x04, 0x11
        /*001a*/ 	.short	(.L_6 - .L_5)
	.align		4
.L_5:
        /*001c*/ 	.word	index@(triton_poi_fused_addmm_tanh_tanh_backward_1)
        /*0020*/ 	.word	0x00000000


	//----- nvinfo : EIATTR_MIN_STACK_SIZE
	.align		4
.L_6:
        /*0024*/ 	.byte	0x04, 0x12
        /*0026*/ 	.short	(.L_8 - .L_7)
	.align		4
.L_7:
        /*0028*/ 	.word	index@(triton_poi_fused_addmm_tanh_tanh_backward_1)
        /*002c*/ 	.word	0x00000000
.L_8:


//--------------------- .nv.info.triton_poi_fused_addmm_tanh_tanh_backward_1 --------------------------
	.section	.nv.info.triton_poi_fused_addmm_tanh_tanh_backward_1,"",@"SHT_CUDA_INFO"
	.sectionflags	@""
	.align	4


	//----- nvinfo : EIATTR_CUDA_API_VERSION
	.align		4
        /*0000*/ 	.byte	0x04, 0x37
        /*0002*/ 	.short	(.L_10 - .L_9)
.L_9:
        /*0004*/ 	.word	0x0000007c


	//----- nvinfo : EIATTR_KPARAM_INFO
	.align		4
.L_10:
        /*0008*/ 	.byte	0x04, 0x17
        /*000a*/ 	.short	(.L_12 - .L_11)
.L_11:
        /*000c*/ 	.word	0x00000000
        /*0010*/ 	.short	0x0003
        /*0012*/ 	.short	0x0018
        /*0014*/ 	.byte	0x00, 0xf0, 0x11, 0x00


	//----- nvinfo : EIATTR_KPARAM_INFO
	.align		4
.L_12:
        /*0018*/ 	.byte	0x04, 0x17
        /*001a*/ 	.short	(.L_14 - .L_13)
.L_13:
        /*001c*/ 	.word	0x00000000
        /*0020*/ 	.short	0x0002
        /*0022*/ 	.short	0x0010
        /*0024*/ 	.byte	0x00, 0xf4, 0x21, 0x00


	//----- nvinfo : EIATTR_KPARAM_INFO
	.align		4
.L_14:
        /*0028*/ 	.byte	0x04, 0x17
        /*002a*/ 	.short	(.L_16 - .L_15)
.L_15:
        /*002c*/ 	.word	0x00000000
        /*0030*/ 	.short	0x0001
        /*0032*/ 	.short	0x0008
        /*0034*/ 	.byte	0x00, 0xf4, 0x21, 0x00


	//----- nvinfo : EIATTR_KPARAM_INFO
	.align		4
.L_16:
        /*0038*/ 	.byte	0x04, 0x17
        /*003a*/ 	.short	(.L_18 - .L_17)
.L_17:
        /*003c*/ 	.word	0x00000000
        /*0040*/ 	.short	0x0000
        /*0042*/ 	.short	0x0000
        /*0044*/ 	.byte	0x00, 0xf4, 0x21, 0x00


	//----- nvinfo : EIATTR_SPARSE_MMA_MASK
	.align		4
.L_18:
        /*0048*/ 	.byte	0x03, 0x50
        /*004a*/ 	.short	0x0000


	//----- nvinfo : EIATTR_MAXREG_COUNT
	.align		4
        /*004c*/ 	.byte	0x03, 0x1b
        /*004e*/ 	.short	0x00ff


	//----- nvinfo : EIATTR_EXIT_INSTR_OFFSETS
	.align		4
        /*0050*/ 	.byte	0x04, 0x1c
        /*0052*/ 	.short	(.L_20 - .L_19)


	//   ....[0]....
.L_19:
        /*0054*/ 	.word	0x00000310


	//   ....[1]....
        /*0058*/ 	.word	0x00000330


	//----- nvinfo : EIATTR_REQNTID
	.align		4
.L_20:
        /*005c*/ 	.byte	0x04, 0x10
        /*005e*/ 	.short	(.L_22 - .L_21)
.L_21:
        /*0060*/ 	.word	0x00000020
        /*0064*/ 	.word	0x00000001
        /*0068*/ 	.word	0x00000001


	//----- nvinfo : EIATTR_CRS_STACK_SIZE
	.align		4
.L_22:
        /*006c*/ 	.byte	0x04, 0x1e
        /*006e*/ 	.short	(.L_24 - .L_23)
.L_23:
        /*0070*/ 	.word	0x00000000


	//----- nvinfo : EIATTR_CBANK_PARAM_SIZE
	.align		4
.L_24:
        /*0074*/ 	.byte	0x03, 0x19
        /*0076*/ 	.short	0x001c


	//----- nvinfo : EIATTR_PARAM_CBANK
	.align		4
        /*0078*/ 	.byte	0x04, 0x0a
        /*007a*/ 	.short	(.L_26 - .L_25)
	.align		4
.L_25:
        /*007c*/ 	.word	index@(.nv.constant0.triton_poi_fused_addmm_tanh_tanh_backward_1)
        /*0080*/ 	.short	0x0210
        /*0082*/ 	.short	0x001c


	//----- nvinfo : EIATTR_SW_WAR
	.align		4
.L_26:
        /*0084*/ 	.byte	0x04, 0x36
        /*0086*/ 	.short	(.L_28 - .L_27)
.L_27:
        /*0088*/ 	.word	0x00000008
.L_28:


//--------------------- .nv.callgraph             --------------------------
	.section	.nv.callgraph,"",@"SHT_CUDA_CALLGRAPH"
	.align	4
	.sectionentsize	8
	.align		4
        /*0000*/ 	.word	0x00000000
	.align		4
        /*0004*/ 	.word	0xffffffff
	.align		4
        /*0008*/ 	.word	0x00000000
	.align		4
        /*000c*/ 	.word	0xfffffffe
	.align		4
        /*0010*/ 	.word	0x00000000
	.align		4
        /*0014*/ 	.word	0xfffffffd
	.align		4
        /*0018*/ 	.word	0x00000000
	.align		4
        /*001c*/ 	.word	0xfffffffc


//--------------------- .nv.constant4             --------------------------
	.section	.nv.constant4,"a",@progbits
	.align	8
	.align		8
.nv.constant4:
        /*0000*/ 	.dword	_$_str


//--------------------- .text.triton_poi_fused_addmm_tanh_tanh_backward_1 --------------------------
	.section	.text.triton_poi_fused_addmm_tanh_tanh_backward_1,"ax",@progbits
	.align	128
        .global         triton_poi_fused_addmm_tanh_tanh_backward_1
        .type           triton_poi_fused_addmm_tanh_tanh_backward_1,@function
        .size           triton_poi_fused_addmm_tanh_tanh_backward_1,(.L_x_4 - triton_poi_fused_addmm_tanh_tanh_backward_1)
        .other          triton_poi_fused_addmm_tanh_tanh_backward_1,@"STO_CUDA_ENTRY STV_DEFAULT"
triton_poi_fused_addmm_tanh_tanh_backward_1:
.text.triton_poi_fused_addmm_tanh_tanh_backward_1:
[----:B------:R-:W0:Y:S02]  /*0000*/  LDC R1, c[0x0][0x28] ;  /* 0x00000a00ff017b82 */ /* 0x000e240000000800 */
[----:B------:R-:W1:Y:S01]  /*0010*/  S2R R0, SR_TID.X ;  /* 0x0000000000007919 */ /* 0x000e620000002100 */
[----:B------:R-:W2:Y:S01]  /*0020*/  LDC.64 R4, c[0x0][0x218] ;  /* 0x00008600ff047b82 */ /* 0x000ea20000000a00 */
[----:B------:R-:W-:Y:S01]  /*0030*/  ULDC.64 UR4, c[0x0][0x208] ;  /* 0x0000820000047ab9 */ /* 0x000fe20000000a00 */
[----:B------:R-:W3:Y:S06]  /*0040*/  S2R R7, SR_CTAID.X ;  /* 0x0000000000077919 */ /* 0x000eec0000002500 */
[----:B------:R-:W4:Y:S01]  /*0050*/  LDC.64 R2, c[0x0][0x210] ;  /* 0x00008400ff027b82 */ /* 0x000f220000000a00 */
[----:B-1----:R-:W-:-:S02]  /*0060*/  LOP3.LUT R0, R0, 0x1f, RZ, 0xc0, !PT ;  /* 0x0000001f00007812 */ /* 0x002fc400078ec0ff */
[----:B---3--:R-:W-:Y:S02]  /*0070*/  SHF.R.S32.HI R6, RZ, 0x1a, R7 ;  /* 0x0000001aff067819 */ /* 0x008fe40000011407 */
[----:B------:R-:W-:Y:S02]  /*0080*/  LEA R7, R7, R0, 0x5 ;  /* 0x0000000007077211 */ /* 0x000fe400078e28ff */
[----:B------:R-:W-:Y:S02]  /*0090*/  SGXT R0, R6, 0x1 ;  /* 0x000000010600781a */ /* 0x000fe40000000200 */
[C---:B------:R-:W-:Y:S01]  /*00a0*/  ISETP.GE.AND P0, PT, R7.reuse, 0x20, PT ;  /* 0x000000200700780c */ /* 0x040fe20003f06270 */
[----:B----4-:R-:W-:Y:S01]  /*00b0*/  IMAD.WIDE R2, R7, 0x4, R2 ;  /* 0x0000000407027825 */ /* 0x010fe200078e0202 */
[----:B------:R-:W-:-:S04]  /*00c0*/  LEA.HI R0, R0, R7, RZ, 0x3 ;  /* 0x0000000700007211 */ /* 0x000fc800078f18ff */
[----:B------:R-:W-:-:S04]  /*00d0*/  LOP3.LUT R0, R0, 0xfffffff8, RZ, 0xc0, !PT ;  /* 0xfffffff800007812 */ /* 0x000fc800078ec0ff */
[----:B------:R-:W-:Y:S01]  /*00e0*/  IADD3 R9, R7, -R0, RZ ;  /* 0x8000000007097210 */ /* 0x000fe20007ffe0ff */
[----:B------:R-:W-:-:S04]  /*00f0*/  HFMA2.MMA R0, -RZ, RZ, 0, 0 ;  /* 0x00000000ff007435 */ /* 0x000fc800000001ff */
[----:B--2---:R-:W-:-:S04]  /*0100*/  IMAD.WIDE R4, R9, 0x4, R4 ;  /* 0x0000000409047825 */ /* 0x004fc800078e0204 */
[----:B------:R-:W-:Y:S02]  /*0110*/  IMAD.MOV.U32 R9, RZ, RZ, RZ ;  /* 0x000000ffff097224 */ /* 0x000fe400078e00ff */
[----:B------:R-:W2:Y:S04]  /*0120*/  @!P0 LDG.E R0, desc[UR4][R2.64] ;  /* 0x0000000402008981 */ /* 0x000ea8000c1e1900 */
[----:B------:R-:W2:Y:S01]  /*0130*/  @!P0 LDG.E.EL R9, desc[UR4][R4.64] ;  /* 0x0000000404098981 */ /* 0x000ea2000c2e1900 */
[----:B------:R-:W-:Y:S01]  /*0140*/  BSSY B0, `(.L_x_0) ;  /* 0x0000017000007945 */ /* 0x000fe20003800000 */
[----:B------:R-:W-:Y:S01]  /*0150*/  SHF.R.S32.HI R6, RZ, 0x1f, R7 ;  /* 0x0000001fff067819 */ /* 0x000fe20000011407 */
[----:B--2---:R-:W-:-:S04]  /*0160*/  FADD R9, R9, R0 ;  /* 0x0000000009097221 */ /* 0x004fc80000000000 */
[----:B------:R-:W-:-:S05]  /*0170*/  FADD.FTZ R8, |R9|, -RZ ;  /* 0x800000ff09087221 */ /* 0x000fca0000010200 */
[----:B------:R-:W-:-:S13]  /*0180*/  FSETP.GE.AND P1, PT, R8, 0.60000002384185791016, PT ;  /* 0x3f19999a0800780b */ /* 0x000fda0003f26000 */
[----:B------:R-:W-:Y:S05]  /*0190*/  @!P1 BRA `(.L_x_1) ;  /* 0x0000000000289947 */ /* 0x000fea0003800000 */
[C---:B------:R-:W-:Y:S01]  /*01a0*/  FMUL R0, R8.reuse, 2.8853900432586669922 ;  /* 0x4038aa3b08007820 */ /* 0x040fe20000400000 */
[----:B------:R-:W-:Y:S02]  /*01b0*/  MOV R5, 0x3f800000 ;  /* 0x3f80000000057802 */ /* 0x000fe40000000f00 */
[----:B------:R-:W-:-:S03]  /*01c0*/  FSETP.GE.AND P1, PT, R8, 9.010913848876953125, PT ;  /* 0x41102cb40800780b */ /* 0x000fc60003f26000 */
[----:B------:R-:W1:Y:S02]  /*01d0*/  MUFU.EX2 R0, R0 ;  /* 0x0000000000007308 */ /* 0x000e640000000800 */
[----:B-1----:R-:W-:-:S06]  /*01e0*/  FADD R4, R0, 1 ;  /* 0x3f80000000047421 */ /* 0x002fcc0000000000 */
[----:B------:R-:W1:Y:S02]  /*01f0*/  MUFU.RCP R4, R4 ;  /* 0x0000000400047308 */ /* 0x000e640000001000 */
[----:B-1----:R-:W-:-:S05]  /*0200*/  FFMA.FTZ R5, R4, -2, R5 ;  /* 0xc000000004057823 */ /* 0x002fca0000010005 */
[----:B------:R-:W-:-:S04]  /*0210*/  FSEL R5, R5, 1, !P1 ;  /* 0x3f80000005057808 */ /* 0x000fc80004800000 */
[----:B------:R-:W-:Y:S01]  /*0220*/  LOP3.LUT R9, R5, 0x80000000, R9, 0xf8, !PT ;  /* 0x8000000005097812 */ /* 0x000fe200078ef809 */
[----:B------:R-:W-:Y:S06]  /*0230*/  BRA `(.L_x_2) ;  /* 0x00000000001c7947 */ /* 0x000fec0003800000 */
.L_x_1:
[----:B------:R-:W-:Y:S02]  /*0240*/  IMAD.MOV.U32 R0, RZ, RZ, 0x3c80f082 ;  /* 0x3c80f082ff007424 */ /* 0x000fe400078e00ff */
[----:B------:R-:W-:-:S04]  /*0250*/  FMUL R5, R9, R9 ;  /* 0x0000000909057220 */ /* 0x000fc80000400000 */
[----:B------:R-:W-:-:S04]  /*0260*/  FFMA.FTZ R0, R5, R0, -0.052303962409496307373 ;  /* 0xbd563cae05007423 */ /* 0x000fc80000010000 */
[----:B------:R-:W-:-:S04]  /*0270*/  FFMA.FTZ R0, R5, R0, 0.1331529766321182251 ;  /* 0x3e08594105007423 */ /* 0x000fc80000010000 */
[----:B------:R-:W-:-:S04]  /*0280*/  FFMA.FTZ R0, R5, R0, -0.33332768082618713379 ;  /* 0xbeaaa9ed05007423 */ /* 0x000fc80000010000 */
[----:B------:R-:W-:-:S04]  /*0290*/  FFMA.FTZ R0, R5, R0, RZ ;  /* 0x0000000005007223 */ /* 0x000fc800000100ff */
[----:B------:R-:W-:-:S07]  /*02a0*/  FFMA.FTZ R9, R9, R0, R9 ;  /* 0x0000000009097223 */ /* 0x000fce0000010009 */
.L_x_2:
[----:B------:R-:W-:Y:S05]  /*02b0*/  BSYNC B0 ;  /* 0x0000000000007941 */ /* 0x000fea0003800000 */
.L_x_0:
[----:B------:R-:W-:Y:S01]  /*02c0*/  ULDC.64 UR6, c[0x0][0x220] ;  /* 0x0000880000067ab9 */ /* 0x000fe20000000a00 */
[----:B------:R1:W-:Y:S01]  /*02d0*/  @!P0 STG.E desc[UR4][R2.64], R9 ;  /* 0x0000000902008986 */ /* 0x0003e2000c101904 */
[----:B------:R-:W-:Y:S01]  /*02e0*/  LEA R4, P1, R7, UR6, 0x2 ;  /* 0x0000000607047c11 */ /* 0x000fe2000f8210ff */
[----:B------:R-:W-:-:S03]  /*02f0*/  FFMA R11, -R9, R9, 1 ;  /* 0x3f800000090b7423 */ /* 0x000fc60000000109 */
[----:B------:R-:W-:Y:S01]  /*0300*/  LEA.HI.X R5, R7, UR7, R6, 0x2, P1 ;  /* 0x0000000707057c11 */ /* 0x000fe200088f1406 */
[----:B------:R-:W-:Y:S08]  /*0310*/  @P0 EXIT ;  /* 0x000000000000094d */ /* 0x000ff00003800000 */
[----:B------:R-:W-:Y:S01]  /*0320*/  STG.E desc[UR4][R4.64], R11 ;  /* 0x0000000b04007986 */ /* 0x000fe2000c101904 */
[----:B------:R-:W-:Y:S05]  /*0330*/  EXIT ;  /* 0x000000000000794d */ /* 0x000fea0003800000 */
.L_x_3:
[----:B------:R-:W-:-:S00]  /*0340*/  BRA `(.L_x_3) ;  /* 0xfffffffc00fc7947 */ /* 0x000fc0000383ffff */
[----:B------:R-:W-:-:S00]  /*0350*/  NOP ;  /* 0x0000000000007918 */ /* 0x000fc00000000000 */
        /* <DEDUP_REMOVED lines=10> */
.L_x_4:


//--------------------- .nv.global.init           --------------------------
	.section	.nv.global.init,"aw",@progbits
.nv.global.init:
	.type		_$_str,@object
	.size		_$_str,(.L_0 - _$_str)
_$_str:
        /*0000*/ 	.byte	0x5f, 0x5f, 0x43, 0x55, 0x44, 0x41, 0x5f, 0x46, 0x54, 0x5a, 0x00
.L_0:


//--------------------- .nv.constant0.triton_poi_fused_addmm_tanh_tanh_backward_1 --------------------------
	.section	.nv.constant0.triton_poi_fused_addmm_tanh_tanh_backward_1,"a",@progbits
	.sectionflags	@""
	.align	4
.nv.constant0.triton_poi_fused_addmm_tanh_tanh_backward_1:
	.zero		556
